//
// Generated by NVIDIA NVVM Compiler
//
// Compiler Build ID: CL-36424714
// Cuda compilation tools, release 13.0, V13.0.88
// Based on NVVM 20.0.0
//

.version 9.0
.target sm_100
.address_size 64

	// .globl	_Z17my_representationPiP12my_rep_class

.visible .entry _Z17my_representationPiP12my_rep_class(
	.param .u64 .ptr .align 1 _Z17my_representationPiP12my_rep_class_param_0,
	.param .u64 .ptr .align 1 _Z17my_representationPiP12my_rep_class_param_1
)
{


	ret;

}
	// .globl	_Z14possible_movesP12my_rep_classiPiP4int4
.visible .entry _Z14possible_movesP12my_rep_classiPiP4int4(
	.param .u64 .ptr .align 1 _Z14possible_movesP12my_rep_classiPiP4int4_param_0,
	.param .u32 _Z14possible_movesP12my_rep_classiPiP4int4_param_1,
	.param .u64 .ptr .align 1 _Z14possible_movesP12my_rep_classiPiP4int4_param_2,
	.param .u64 .ptr .align 1 _Z14possible_movesP12my_rep_classiPiP4int4_param_3
)
{
	.reg .pred 	%p<8>;
	.reg .b32 	%r<37>;
	.reg .b64 	%rd<17>;

	ld.param.u64 	%rd5, [_Z14possible_movesP12my_rep_classiPiP4int4_param_0];
	ld.param.u32 	%r8, [_Z14possible_movesP12my_rep_classiPiP4int4_param_1];
	ld.param.u64 	%rd6, [_Z14possible_movesP12my_rep_classiPiP4int4_param_2];
	ld.param.u64 	%rd7, [_Z14possible_movesP12my_rep_classiPiP4int4_param_3];
	cvta.to.global.u64 	%rd1, %rd7;
	cvta.to.global.u64 	%rd2, %rd6;
	cvta.to.global.u64 	%rd3, %rd5;
	add.s32 	%r9, %r8, 1;
	st.global.u32 	[%rd3+1210000], %r9;
	mov.u32 	%r10, %ctaid.x;
	mov.u32 	%r1, %ntid.x;
	mov.u32 	%r11, %tid.x;
	mad.lo.s32 	%r36, %r10, %r1, %r11;
	setp.gt.s32 	%p1, %r36, 300303;
	@%p1 bra 	$L__BB1_12;
	mov.u32 	%r12, %nctaid.x;
	mul.lo.s32 	%r3, %r1, %r12;
$L__BB1_2:
	mul.hi.s32 	%r13, %r36, 125400505;
	shr.u32 	%r14, %r13, 31;
	shr.s32 	%r15, %r13, 4;
	add.s32 	%r6, %r15, %r14;
	mul.lo.s32 	%r16, %r6, 548;
	sub.s32 	%r5, %r36, %r16;
	mad.lo.s32 	%r17, %r6, 550, %r5;
	mul.wide.s32 	%rd8, %r17, 4;
	add.s64 	%rd4, %rd3, %rd8;
	ld.global.u32 	%r18, [%rd4+2204];
	ld.global.u32 	%r19, [%rd3+1210000];
	setp.ne.s32 	%p2, %r18, %r19;
	@%p2 bra 	$L__BB1_11;
	ld.global.u32 	%r20, [%rd4];
	setp.ne.s32 	%p3, %r20, 1;
	@%p3 bra 	$L__BB1_5;
	atom.global.add.u32 	%r21, [%rd2], 1;
	add.s32 	%r22, %r5, -1;
	add.s32 	%r23, %r6, -1;
	mul.wide.s32 	%rd9, %r21, 16;
	add.s64 	%rd10, %rd1, %rd9;
	st.global.v4.u32 	[%rd10], {%r5, %r6, %r22, %r23};
$L__BB1_5:
	ld.global.u32 	%r24, [%rd4+8];
	setp.ne.s32 	%p4, %r24, 1;
	@%p4 bra 	$L__BB1_7;
	atom.global.add.u32 	%r25, [%rd2], 1;
	add.s32 	%r26, %r5, 1;
	add.s32 	%r27, %r6, -1;
	mul.wide.s32 	%rd11, %r25, 16;
	add.s64 	%rd12, %rd1, %rd11;
	st.global.v4.u32 	[%rd12], {%r5, %r6, %r26, %r27};
$L__BB1_7:
	ld.global.u32 	%r28, [%rd4+4400];
	setp.ne.s32 	%p5, %r28, 1;
	@%p5 bra 	$L__BB1_9;
	atom.global.add.u32 	%r29, [%rd2], 1;
	add.s32 	%r30, %r5, -1;
	add.s32 	%r31, %r6, 1;
	mul.wide.s32 	%rd13, %r29, 16;
	add.s64 	%rd14, %rd1, %rd13;
	st.global.v4.u32 	[%rd14], {%r5, %r6, %r30, %r31};
$L__BB1_9:
	ld.global.u32 	%r32, [%rd4+4408];
	setp.ne.s32 	%p6, %r32, 1;
	@%p6 bra 	$L__BB1_11;
	atom.global.add.u32 	%r33, [%rd2], 1;
	add.s32 	%r34, %r5, 1;
	add.s32 	%r35, %r6, 1;
	mul.wide.s32 	%rd15, %r33, 16;
	add.s64 	%rd16, %rd1, %rd15;
	st.global.v4.u32 	[%rd16], {%r5, %r6, %r34, %r35};
$L__BB1_11:
	add.s32 	%r36, %r36, %r3;
	setp.lt.s32 	%p7, %r36, 300304;
	@%p7 bra 	$L__BB1_2;
$L__BB1_12:
	ret;

}
	// .globl	_Z6updateP12my_rep_class4int4
.visible .entry _Z6updateP12my_rep_class4int4(
	.param .u64 .ptr .align 1 _Z6updateP12my_rep_class4int4_param_0,
	.param .align 16 .b8 _Z6updateP12my_rep_class4int4_param_1[16]
)
{
	.reg .pred 	%p<9>;
	.reg .b32 	%r<24>;
	.reg .b64 	%rd<5>;

	ld.param.u64 	%rd3, [_Z6updateP12my_rep_class4int4_param_0];
	ld.param.v4.u32 	{%r1, %r2, %r3, %r4}, [_Z6updateP12my_rep_class4int4_param_1];
	cvta.to.global.u64 	%rd1, %rd3;
	mov.u32 	%r12, %ctaid.x;
	mov.u32 	%r5, %ntid.x;
	mov.u32 	%r13, %tid.x;
	mad.lo.s32 	%r23, %r12, %r5, %r13;
	setp.gt.s32 	%p1, %r23, 302498;
	@%p1 bra 	$L__BB2_7;
	mov.u32 	%r14, %nctaid.x;
	mul.lo.s32 	%r7, %r5, %r14;
$L__BB2_2:
	mul.hi.s32 	%r15, %r23, 125400505;
	shr.u32 	%r16, %r15, 31;
	shr.s32 	%r17, %r15, 4;
	add.s32 	%r10, %r17, %r16;
	mul.lo.s32 	%r18, %r10, 548;
	sub.s32 	%r9, %r23, %r18;
	mad.lo.s32 	%r19, %r10, 550, %r9;
	add.s32 	%r20, %r19, 551;
	setp.ne.s32 	%p2, %r9, %r1;
	setp.ne.s32 	%p3, %r10, %r2;
	mul.wide.s32 	%rd4, %r20, 4;
	add.s64 	%rd2, %rd1, %rd4;
	or.pred  	%p4, %p2, %p3;
	@%p4 bra 	$L__BB2_4;
	mov.b32 	%r21, 1;
	st.global.u32 	[%rd2], %r21;
$L__BB2_4:
	setp.ne.s32 	%p5, %r9, %r3;
	setp.ne.s32 	%p6, %r10, %r4;
	or.pred  	%p7, %p5, %p6;
	@%p7 bra 	$L__BB2_6;
	ld.global.u32 	%r22, [%rd1+1210000];
	st.global.u32 	[%rd2], %r22;
$L__BB2_6:
	add.s32 	%r23, %r23, %r7;
	setp.lt.s32 	%p8, %r23, 302499;
	@%p8 bra 	$L__BB2_2;
$L__BB2_7:
	ret;

}


// ===== COMPILED SASS (sm_100) =====

	.target	sm_100

	.elftype	@"ET_EXEC"


//--------------------- .note.nv.tkinfo           --------------------------
	.section	.note.nv.tkinfo,"",@"SHT_NOTE"
	.sectionflags	@"SHF_NOTE_NV_TKINFO"
	.tkinfo
        /*0018*/ 	.word	0x00000002
        /*0030*/ 	.string	""
        /*0030*/ 	.string	"ptxas"
        /*0030*/ 	.string	"Cuda compilation tools, release 13.0, V13.0.88"
        /*0030*/ 	.string	"Build cuda_13.0.r13.0/compiler.36424714_0"
        /*0030*/ 	.string	"-arch sm_100 -m 64 "



//--------------------- .note.nv.cuinfo           --------------------------
	.section	.note.nv.cuinfo,"",@"SHT_NOTE"
	.sectionflags	@"SHF_NOTE_NV_CUINFO"
        /*0018*/ 	.short	0x0002
        /*001a*/ 	.short	0x0064
        /*001c*/ 	.short	0x0082
	.zero		2


//--------------------- .nv.info                  --------------------------
	.section	.nv.info,"",@"SHT_CUDA_INFO"
	.align	4


	//----- nvinfo : EIATTR_REGCOUNT
	.align		4
        /*0000*/ 	.byte	0x04, 0x2f
        /*0002*/ 	.short	(.L_1 - .L_0)
	.align		4
.L_0:
        /*0004*/ 	.word	index@(_Z17my_representationPiP12my_rep_class)
        /*0008*/ 	.word	0x00000004


	//----- nvinfo : EIATTR_FRAME_SIZE
	.align		4
.L_1:
        /*000c*/ 	.byte	0x04, 0x11
        /*000e*/ 	.short	(.L_3 - .L_2)
	.align		4
.L_2:
        /*0010*/ 	.word	index@(_Z17my_representationPiP12my_rep_class)
        /*0014*/ 	.word	0x00000000


	//----- nvinfo : EIATTR_REGCOUNT
	.align		4
.L_3:
        /*0018*/ 	.byte	0x04, 0x2f
        /*001a*/ 	.short	(.L_5 - .L_4)
	.align		4
.L_4:
        /*001c*/ 	.word	index@(_Z14possible_movesP12my_rep_classiPiP4int4)
        /*0020*/ 	.word	0x00000018


	//----- nvinfo : EIATTR_FRAME_SIZE
	.align		4
.L_5:
        /*0024*/ 	.byte	0x04, 0x11
        /*0026*/ 	.short	(.L_7 - .L_6)
	.align		4
.L_6:
        /*0028*/ 	.word	index@(_Z14possible_movesP12my_rep_classiPiP4int4)
        /*002c*/ 	.word	0x00000000


	//----- nvinfo : EIATTR_REGCOUNT
	.align		4
.L_7:
        /*0030*/ 	.byte	0x04, 0x2f
        /*0032*/ 	.short	(.L_9 - .L_8)
	.align		4
.L_8:
        /*0034*/ 	.word	index@(_Z6updateP12my_rep_class4int4)
        /*0038*/ 	.word	0x0000000e


	//----- nvinfo : EIATTR_FRAME_SIZE
	.align		4
.L_9:
        /*003c*/ 	.byte	0x04, 0x11
        /*003e*/ 	.short	(.L_11 - .L_10)
	.align		4
.L_10:
        /*0040*/ 	.word	index@(_Z6updateP12my_rep_class4int4)
        /*0044*/ 	.word	0x00000000


	//----- nvinfo : EIATTR_MIN_STACK_SIZE
	.align		4
.L_11:
        /*0048*/ 	.byte	0x04, 0x12
        /*004a*/ 	.short	(.L_13 - .L_12)
	.align		4
.L_12:
        /*004c*/ 	.word	index@(_Z6updateP12my_rep_class4int4)
        /*0050*/ 	.word	0x00000000


	//----- nvinfo : EIATTR_MIN_STACK_SIZE
	.align		4
.L_13:
        /*0054*/ 	.byte	0x04, 0x12
        /*0056*/ 	.short	(.L_15 - .L_14)
	.align		4
.L_14:
        /*0058*/ 	.word	index@(_Z14possible_movesP12my_rep_classiPiP4int4)
        /*005c*/ 	.word	0x00000000


	//----- nvinfo : EIATTR_MIN_STACK_SIZE
	.align		4
.L_15:
        /*0060*/ 	.byte	0x04, 0x12
        /*0062*/ 	.short	(.L_17 - .L_16)
	.align		4
.L_16:
        /*0064*/ 	.word	index@(_Z17my_representationPiP12my_rep_class)
        /*0068*/ 	.word	0x00000000
.L_17:


//--------------------- .nv.compat                --------------------------
	.section	.nv.compat,"",@"SHT_CUDA_COMPAT_INFO"
	.align	4
        /*0000*/ 	.byte	0x02, 0x09, 0x00, 0x00, 0x02, 0x02, 0x01, 0x00, 0x02, 0x05, 0x05, 0x00, 0x03, 0x07, 0x01, 0x01
        /*0010*/ 	.byte	0x02, 0x03, 0x00, 0x00, 0x02, 0x06, 0x01, 0x00, 0x04, 0x0b, 0x08, 0x00, 0x09, 0x00, 0x00, 0x00
        /*0020*/ 	.byte	0x00, 0x00, 0x00, 0x00


//--------------------- .nv.info._Z6updateP12my_rep_class4int4 --------------------------
	.section	.nv.info._Z6updateP12my_rep_class4int4,"",@"SHT_CUDA_INFO"
	.sectionflags	@""
	.align	4


	//----- nvinfo : EIATTR_CUDA_API_VERSION
	.align		4
        /*0000*/ 	.byte	0x04, 0x37
        /*0002*/ 	.short	(.L_19 - .L_18)
.L_18:
        /*0004*/ 	.word	0x00000082


	//----- nvinfo : EIATTR_KPARAM_INFO
	.align		4
.L_19:
        /*0008*/ 	.byte	0x04, 0x17
        /*000a*/ 	.short	(.L_21 - .L_20)
.L_20:
        /*000c*/ 	.word	0x00000000
        /*0010*/ 	.short	0x0001
        /*0012*/ 	.short	0x0010
        /*0014*/ 	.byte	0x00, 0xf0, 0x41, 0x00


	//----- nvinfo : EIATTR_KPARAM_INFO
	.align		4
.L_21:
        /*0018*/ 	.byte	0x04, 0x17
        /*001a*/ 	.short	(.L_23 - .L_22)
.L_22:
        /*001c*/ 	.word	0x00000000
        /*0020*/ 	.short	0x0000
        /*0022*/ 	.short	0x0000
        /*0024*/ 	.byte	0x00, 0xf5, 0x21, 0x00


	//----- nvinfo : EIATTR_SPARSE_MMA_MASK
	.align		4
.L_23:
        /*0028*/ 	.byte	0x03, 0x50
        /*002a*/ 	.short	0x0000


	//----- nvinfo : EIATTR_MAXREG_COUNT
	.align		4
        /*002c*/ 	.byte	0x03, 0x1b
        /*002e*/ 	.short	0x00ff


	//----- nvinfo : EIATTR_MERCURY_ISA_VERSION
	.align		4
        /*0030*/ 	.byte	0x03, 0x5f
        /*0032*/ 	.short	0x0101


	//----- nvinfo : EIATTR_VRC_CTA_INIT_COUNT
	.align		4
        /*0034*/ 	.byte	0x02, 0x4a
	.zero		1
	.zero		1


	//----- nvinfo : EIATTR_EXIT_INSTR_OFFSETS
	.align		4
        /*0038*/ 	.byte	0x04, 0x1c
        /*003a*/ 	.short	(.L_25 - .L_24)


	//   ....[0]....
.L_24:
        /*003c*/ 	.word	0x00000060


	//   ....[1]....
        /*0040*/ 	.word	0x00000230


	//----- nvinfo : EIATTR_CRS_STACK_SIZE
	.align		4
.L_25:
        /*0044*/ 	.byte	0x04, 0x1e
        /*0046*/ 	.short	(.L_27 - .L_26)
.L_26:
        /*0048*/ 	.word	0x00000000


	//----- nvinfo : EIATTR_CBANK_PARAM_SIZE
	.align		4
.L_27:
        /*004c*/ 	.byte	0x03, 0x19
        /*004e*/ 	.short	0x0020


	//----- nvinfo : EIATTR_PARAM_CBANK
	.align		4
        /*0050*/ 	.byte	0x04, 0x0a
        /*0052*/ 	.short	(.L_29 - .L_28)
	.align		4
.L_28:
        /*0054*/ 	.word	index@(.nv.constant0._Z6updateP12my_rep_class4int4)
        /*0058*/ 	.short	0x0380
        /*005a*/ 	.short	0x0020


	//----- nvinfo : EIATTR_SW_WAR
	.align		4
.L_29:
        /*005c*/ 	.byte	0x04, 0x36
        /*005e*/ 	.short	(.L_31 - .L_30)
.L_30:
        /*0060*/ 	.word	0x00000008
.L_31:


//--------------------- .nv.info._Z14possible_movesP12my_rep_classiPiP4int4 --------------------------
	.section	.nv.info._Z14possible_movesP12my_rep_classiPiP4int4,"",@"SHT_CUDA_INFO"
	.sectionflags	@""
	.align	4


	//----- nvinfo : EIATTR_CUDA_API_VERSION
	.align		4
        /*0000*/ 	.byte	0x04, 0x37
        /*0002*/ 	.short	(.L_33 - .L_32)
.L_32:
        /*0004*/ 	.word	0x00000082


	//----- nvinfo : EIATTR_KPARAM_INFO
	.align		4
.L_33:
        /*0008*/ 	.byte	0x04, 0x17
        /*000a*/ 	.short	(.L_35 - .L_34)
.L_34:
        /*000c*/ 	.word	0x00000000
        /*0010*/ 	.short	0x0003
        /*0012*/ 	.short	0x0018
        /*0014*/ 	.byte	0x00, 0xf5, 0x21, 0x00


	//----- nvinfo : EIATTR_KPARAM_INFO
	.align		4
.L_35:
        /*0018*/ 	.byte	0x04, 0x17
        /*001a*/ 	.short	(.L_37 - .L_36)
.L_36:
        /*001c*/ 	.word	0x00000000
        /*0020*/ 	.short	0x0002
        /*0022*/ 	.short	0x0010
        /*0024*/ 	.byte	0x00, 0xf5, 0x21, 0x00


	//----- nvinfo : EIATTR_KPARAM_INFO
	.align		4
.L_37:
        /*0028*/ 	.byte	0x04, 0x17
        /*002a*/ 	.short	(.L_39 - .L_38)
.L_38:
        /*002c*/ 	.word	0x00000000
        /*0030*/ 	.short	0x0001
        /*0032*/ 	.short	0x0008
        /*0034*/ 	.byte	0x00, 0xf0, 0x11, 0x00


	//----- nvinfo : EIATTR_KPARAM_INFO
	.align		4
.L_39:
        /*0038*/ 	.byte	0x04, 0x17
        /*003a*/ 	.short	(.L_41 - .L_40)
.L_40:
        /*003c*/ 	.word	0x00000000
        /*0040*/ 	.short	0x0000
        /*0042*/ 	.short	0x0000
        /*0044*/ 	.byte	0x00, 0xf5, 0x21, 0x00


	//----- nvinfo : EIATTR_SPARSE_MMA_MASK
	.align		4
.L_41:
        /*0048*/ 	.byte	0x03, 0x50
        /*004a*/ 	.short	0x0000


	//----- nvinfo : EIATTR_MAXREG_COUNT
	.align		4
        /*004c*/ 	.byte	0x03, 0x1b
        /*004e*/ 	.short	0x00ff


	//----- nvinfo : EIATTR_MERCURY_ISA_VERSION
	.align		4
        /*0050*/ 	.byte	0x03, 0x5f
        /*0052*/ 	.short	0x0101


	//----- nvinfo : EIATTR_INT_WARP_WIDE_INSTR_OFFSETS
	.align		4
        /*0054*/ 	.byte	0x04, 0x31
        /*0056*/ 	.short	(.L_43 - .L_42)


	//   ....[0]....
.L_42:
        /*0058*/ 	.word	0x00000220


	//   ....[1]....
        /*005c*/ 	.word	0x000002d0


	//   ....[2]....
        /*0060*/ 	.word	0x00000370


	//   ....[3]....
        /*0064*/ 	.word	0x00000420


	//   ....[4]....
        /*0068*/ 	.word	0x000004c0


	//   ....[5]....
        /*006c*/ 	.word	0x00000570


	//   ....[6]....
        /*0070*/ 	.word	0x00000600


	//   ....[7]....
        /*0074*/ 	.word	0x000006b0


	//----- nvinfo : EIATTR_VRC_CTA_INIT_COUNT
	.align		4
.L_43:
        /*0078*/ 	.byte	0x02, 0x4a
	.zero		1
	.zero		1


	//----- nvinfo : EIATTR_EXIT_INSTR_OFFSETS
	.align		4
        /*007c*/ 	.byte	0x04, 0x1c
        /*007e*/ 	.short	(.L_45 - .L_44)


	//   ....[0]....
.L_44:
        /*0080*/ 	.word	0x000000b0


	//   ....[1]....
        /*0084*/ 	.word	0x00000710


	//----- nvinfo : EIATTR_CRS_STACK_SIZE
	.align		4
.L_45:
        /*0088*/ 	.byte	0x04, 0x1e
        /*008a*/ 	.short	(.L_47 - .L_46)
.L_46:
        /*008c*/ 	.word	0x00000000


	//----- nvinfo : EIATTR_CBANK_PARAM_SIZE
	.align		4
.L_47:
        /*0090*/ 	.byte	0x03, 0x19
        /*0092*/ 	.short	0x0020


	//----- nvinfo : EIATTR_PARAM_CBANK
	.align		4
        /*0094*/ 	.byte	0x04, 0x0a
        /*0096*/ 	.short	(.L_49 - .L_48)
	.align		4
.L_48:
        /*0098*/ 	.word	index@(.nv.constant0._Z14possible_movesP12my_rep_classiPiP4int4)
        /*009c*/ 	.short	0x0380
        /*009e*/ 	.short	0x0020


	//----- nvinfo : EIATTR_SW_WAR
	.align		4
.L_49:
        /*00a0*/ 	.byte	0x04, 0x36
        /*00a2*/ 	.short	(.L_51 - .L_50)
.L_50:
        /*00a4*/ 	.word	0x00000008
.L_51:


//--------------------- .nv.info._Z17my_representationPiP12my_rep_class --------------------------
	.section	.nv.info._Z17my_representationPiP12my_rep_class,"",@"SHT_CUDA_INFO"
	.sectionflags	@""
	.align	4


	//----- nvinfo : EIATTR_CUDA_API_VERSION
	.align		4
        /*0000*/ 	.byte	0x04, 0x37
        /*0002*/ 	.short	(.L_53 - .L_52)
.L_52:
        /*0004*/ 	.word	0x00000082


	//----- nvinfo : EIATTR_KPARAM_INFO
	.align		4
.L_53:
        /*0008*/ 	.byte	0x04, 0x17
        /*000a*/ 	.short	(.L_55 - .L_54)
.L_54:
        /*000c*/ 	.word	0x00000000
        /*0010*/ 	.short	0x0001
        /*0012*/ 	.short	0x0008
        /*0014*/ 	.byte	0x00, 0xf5, 0x21, 0x00


	//----- nvinfo : EIATTR_KPARAM_INFO
	.align		4
.L_55:
        /*0018*/ 	.byte	0x04, 0x17
        /*001a*/ 	.short	(.L_57 - .L_56)
.L_56:
        /*001c*/ 	.word	0x00000000
        /*0020*/ 	.short	0x0000
        /*0022*/ 	.short	0x0000
        /*0024*/ 	.byte	0x00, 0xf5, 0x21, 0x00


	//----- nvinfo : EIATTR_SPARSE_MMA_MASK
	.align		4
.L_57:
        /*0028*/ 	.byte	0x03, 0x50
        /*002a*/ 	.short	0x0000


	//----- nvinfo : EIATTR_MAXREG_COUNT
	.align		4
        /*002c*/ 	.byte	0x03, 0x1b
        /*002e*/ 	.short	0x00ff


	//----- nvinfo : EIATTR_MERCURY_ISA_VERSION
	.align		4
        /*0030*/ 	.byte	0x03, 0x5f
        /*0032*/ 	.short	0x0101


	//----- nvinfo : EIATTR_VRC_CTA_INIT_COUNT
	.align		4
        /*0034*/ 	.byte	0x02, 0x4a
	.zero		1
	.zero		1


	//----- nvinfo : EIATTR_EXIT_INSTR_OFFSETS
	.align		4
        /*0038*/ 	.byte	0x04, 0x1c
        /*003a*/ 	.short	(.L_59 - .L_58)


	//   ....[0]....
.L_58:
        /*003c*/ 	.word	0x00000010


	//----- nvinfo : EIATTR_CBANK_PARAM_SIZE
	.align		4
.L_59:
        /*0040*/ 	.byte	0x03, 0x19
        /*0042*/ 	.short	0x0010


	//----- nvinfo : EIATTR_PARAM_CBANK
	.align		4
        /*0044*/ 	.byte	0x04, 0x0a
        /*0046*/ 	.short	(.L_61 - .L_60)
	.align		4
.L_60:
        /*0048*/ 	.word	index@(.nv.constant0._Z17my_representationPiP12my_rep_class)
        /*004c*/ 	.short	0x0380
        /*004e*/ 	.short	0x0010


	//----- nvinfo : EIATTR_SW_WAR
	.align		4
.L_61:
        /*0050*/ 	.byte	0x04, 0x36
        /*0052*/ 	.short	(.L_63 - .L_62)
.L_62:
        /*0054*/ 	.word	0x00000008
.L_63:


//--------------------- .nv.callgraph             --------------------------
	.section	.nv.callgraph,"",@"SHT_CUDA_CALLGRAPH"
	.align	4
	.sectionentsize	8
	.align		4
        /*0000*/ 	.word	0x00000000
	.align		4
        /*0004*/ 	.word	0xffffffff
	.align		4
        /*0008*/ 	.word	0x00000000
	.align		4
        /*000c*/ 	.word	0xfffffffe
	.align		4
        /*0010*/ 	.word	0x00000000
	.align		4
        /*0014*/ 	.word	0xfffffffd
	.align		4
        /*0018*/ 	.word	0x00000000
	.align		4
        /*001c*/ 	.word	0xfffffffc


//--------------------- .text._Z6updateP12my_rep_class4int4 --------------------------
	.section	.text._Z6updateP12my_rep_class4int4,"ax",@progbits
	.align	128
        .global         _Z6updateP12my_rep_class4int4
        .type           _Z6updateP12my_rep_class4int4,@function
        .size           _Z6updateP12my_rep_class4int4,(.L_x_15 - _Z6updateP12my_rep_class4int4)
        .other          _Z6updateP12my_rep_class4int4,@"STO_CUDA_ENTRY STV_DEFAULT"
_Z6updateP12my_rep_class4int4:
.text._Z6updateP12my_rep_class4int4:
[----:B------:R-:W-:Y:S01]  /*0000*/  LDC R1, c[0x0][0x37c] ;  /* 0x0000df00ff017b82 */ /* 0x000fe20000000800 */
[----:B------:R-:W0:Y:S07]  /*0010*/  S2R R0, SR_TID.X ;  /* 0x0000000000007919 */ /* 0x000e2e0000002100 */
[----:B------:R-:W0:Y:S08]  /*0020*/  S2UR UR4, SR_CTAID.X ;  /* 0x00000000000479c3 */ /* 0x000e300000002500 */
[----:B------:R-:W0:Y:S02]  /*0030*/  LDC R9, c[0x0][0x360] ;  /* 0x0000d800ff097b82 */ /* 0x000e240000000800 */
[----:B0-----:R-:W-:-:S05]  /*0040*/  IMAD R0, R9, UR4, R0 ;  /* 0x0000000409007c24 */ /* 0x001fca000f8e0200 */
[----:B------:R-:W-:-:S13]  /*0050*/  ISETP.GT.AND P0, PT, R0, 0x49da2, PT ;  /* 0x00049da20000780c */ /* 0x000fda0003f04270 */
[----:B------:R-:W-:Y:S05]  /*0060*/  @P0 EXIT ;  /* 0x000000000000094d */ /* 0x000fea0003800000 */
[----:B------:R-:W0:Y:S01]  /*0070*/  LDC.64 R2, c[0x0][0x380] ;  /* 0x0000e000ff027b82 */ /* 0x000e220000000a00 */
[----:B------:R-:W1:Y:S01]  /*0080*/  LDCU UR4, c[0x0][0x370] ;  /* 0x00006e00ff0477ac */ /* 0x000e620008000800 */
[----:B------:R-:W2:Y:S01]  /*0090*/  LDCU.64 UR6, c[0x0][0x358] ;  /* 0x00006b00ff0677ac */ /* 0x000ea20008000a00 */
[----:B------:R-:W3:Y:S01]  /*00a0*/  LDCU.64 UR8, c[0x0][0x390] ;  /* 0x00007200ff0877ac */ /* 0x000ee20008000a00 */
[----:B------:R-:W4:Y:S01]  /*00b0*/  LDCU.64 UR10, c[0x0][0x398] ;  /* 0x00007300ff0a77ac */ /* 0x000f220008000a00 */
[----:B-1----:R-:W-:-:S07]  /*00c0*/  IMAD R9, R9, UR4, RZ ;  /* 0x0000000409097c24 */ /* 0x002fce000f8e02ff */
.L_x_2:
[----:B------:R-:W-:Y:S01]  /*00d0*/  IMAD.HI R4, R0, 0x77975b9, RZ ;  /* 0x077975b900047827 */ /* 0x000fe200078e02ff */
[----:B------:R-:W-:Y:S04]  /*00e0*/  BSSY.RECONVERGENT B0, `(.L_x_0) ;  /* 0x0000013000007945 */ /* 0x000fe80003800200 */
[----:B01----:R-:W-:-:S04]  /*00f0*/  SHF.R.U32.HI R5, RZ, 0x1f, R4 ;  /* 0x0000001fff057819 */ /* 0x003fc80000011604 */
[----:B------:R-:W-:-:S04]  /*0100*/  LEA.HI.SX32 R11, R4, R5, 0x1c ;  /* 0x00000005040b7211 */ /* 0x000fc800078fe2ff */
[C---:B---3--:R-:W-:Y:S01]  /*0110*/  ISETP.NE.AND P0, PT, R11.reuse, UR9, PT ;  /* 0x000000090b007c0c */ /* 0x048fe2000bf05270 */
[C-C-:B------:R-:W-:Y:S01]  /*0120*/  IMAD R8, R11.reuse, -0x224, R0.reuse ;  /* 0xfffffddc0b087824 */ /* 0x140fe200078e0200 */
[----:B----4-:R-:W-:Y:S01]  /*0130*/  ISETP.NE.AND P1, PT, R11, UR11, PT ;  /* 0x0000000b0b007c0c */ /* 0x010fe2000bf25270 */
[----:B------:R-:W-:Y:S02]  /*0140*/  IMAD.IADD R0, R9, 0x1, R0 ;  /* 0x0000000109007824 */ /* 0x000fe400078e0200 */
[----:B------:R-:W-:Y:S01]  /*0150*/  IMAD R4, R11, 0x226, R8 ;  /* 0x000002260b047824 */ /* 0x000fe200078e0208 */
[C---:B------:R-:W-:Y:S02]  /*0160*/  ISETP.NE.OR P0, PT, R8.reuse, UR8, P0 ;  /* 0x0000000808007c0c */ /* 0x040fe40008705670 */
[----:B------:R-:W-:Y:S01]  /*0170*/  ISETP.NE.OR P1, PT, R8, UR10, P1 ;  /* 0x0000000a08007c0c */ /* 0x000fe20008f25670 */
[----:B------:R-:W-:-:S04]  /*0180*/  VIADD R7, R4, 0x227 ;  /* 0x0000022704077836 */ /* 0x000fc80000000000 */
[----:B0-----:R-:W-:-:S06]  /*0190*/  IMAD.WIDE R6, R7, 0x4, R2 ;  /* 0x0000000407067825 */ /* 0x001fcc00078e0202 */
[----:B------:R-:W-:-:S05]  /*01a0*/  @!P0 MOV R5, 0x1 ;  /* 0x0000000100058802 */ /* 0x000fca0000000f00 */
[----:B--2---:R0:W-:Y:S01]  /*01b0*/  @!P0 STG.E desc[UR6][R6.64], R5 ;  /* 0x0000000506008986 */ /* 0x0041e2000c101906 */
[----:B------:R-:W-:Y:S01]  /*01c0*/  ISETP.GE.AND P0, PT, R0, 0x49da3, PT ;  /* 0x00049da30000780c */ /* 0x000fe20003f06270 */
[----:B------:R-:W-:-:S12]  /*01d0*/  @P1 BRA `(.L_x_1) ;  /* 0x00000000000c1947 */ /* 0x000fd80003800000 */
[----:B0-----:R-:W0:Y:S02]  /*01e0*/  LDC.64 R4, c[0x0][0x380] ;  /* 0x0000e000ff047b82 */ /* 0x001e240000000a00 */
[----:B0-----:R-:W2:Y:S04]  /*01f0*/  LDG.E R5, desc[UR6][R4.64+0x127690] ;  /* 0x1276900604057981 */ /* 0x001ea8000c1e1900 */
[----:B--2---:R1:W-:Y:S02]  /*0200*/  STG.E desc[UR6][R6.64], R5 ;  /* 0x0000000506007986 */ /* 0x0043e4000c101906 */
.L_x_1:
[----:B------:R-:W-:Y:S05]  /*0210*/  BSYNC.RECONVERGENT B0 ;  /* 0x0000000000007941 */ /* 0x000fea0003800200 */
.L_x_0:
[----:B------:R-:W-:Y:S05]  /*0220*/  @!P0 BRA `(.L_x_2) ;  /* 0xfffffffc00a88947 */ /* 0x000fea000383ffff */
[----:B------:R-:W-:Y:S05]  /*0230*/  EXIT ;  /* 0x000000000000794d */ /* 0x000fea0003800000 */
.L_x_3:
[----:B------:R-:W-:-:S00]  /*0240*/  BRA `(.L_x_3) ;  /* 0xfffffffc00fc7947 */ /* 0x000fc0000383ffff */
[----:B------:R-:W-:-:S00]  /*0250*/  NOP ;  /* 0x0000000000007918 */ /* 0x000fc00000000000 */
        /* <DEDUP_REMOVED lines=10> */
.L_x_15:


//--------------------- .text._Z14possible_movesP12my_rep_classiPiP4int4 --------------------------
	.section	.text._Z14possible_movesP12my_rep_classiPiP4int4,"ax",@progbits
	.align	128
        .global         _Z14possible_movesP12my_rep_classiPiP4int4
        .type           _Z14possible_movesP12my_rep_classiPiP4int4,@function
        .size           _Z14possible_movesP12my_rep_classiPiP4int4,(.L_x_16 - _Z14possible_movesP12my_rep_classiPiP4int4)
        .other          _Z14possible_movesP12my_rep_classiPiP4int4,@"STO_CUDA_ENTRY STV_DEFAULT"
_Z14possible_movesP12my_rep_classiPiP4int4:
.text._Z14possible_movesP12my_rep_classiPiP4int4:
[----:B------:R-:W-:Y:S01]  /*0000*/  LDC R1, c[0x0][0x37c] ;  /* 0x0000df00ff017b82 */ /* 0x000fe20000000800 */
[----:B------:R-:W0:Y:S07]  /*0010*/  S2R R0, SR_TID.X ;  /* 0x0000000000007919 */ /* 0x000e2e0000002100 */
[----:B------:R-:W0:Y:S01]  /*0020*/  S2UR UR6, SR_CTAID.X ;  /* 0x00000000000679c3 */ /* 0x000e220000002500 */
[----:B------:R-:W1:Y:S07]  /*0030*/  LDCU.64 UR4, c[0x0][0x358] ;  /* 0x00006b00ff0477ac */ /* 0x000e6e0008000a00 */
[----:B------:R-:W0:Y:S08]  /*0040*/  LDC R13, c[0x0][0x360] ;  /* 0x0000d800ff0d7b82 */ /* 0x000e300000000800 */
[----:B------:R-:W2:Y:S08]  /*0050*/  LDC R5, c[0x0][0x388] ;  /* 0x0000e200ff057b82 */ /* 0x000eb00000000800 */
[----:B------:R-:W1:Y:S01]  /*0060*/  LDC.64 R2, c[0x0][0x380] ;  /* 0x0000e000ff027b82 */ /* 0x000e620000000a00 */
[----:B0-----:R-:W-:-:S05]  /*0070*/  IMAD R0, R13, UR6, R0 ;  /* 0x000000060d007c24 */ /* 0x001fca000f8e0200 */
[----:B------:R-:W-:Y:S01]  /*0080*/  ISETP.GT.AND P0, PT, R0, 0x4950f, PT ;  /* 0x0004950f0000780c */ /* 0x000fe20003f04270 */
[----:B--2---:R-:W-:-:S05]  /*0090*/  VIADD R5, R5, 0x1 ;  /* 0x0000000105057836 */ /* 0x004fca0000000000 */
[----:B-1----:R0:W-:Y:S07]  /*00a0*/  STG.E desc[UR4][R2.64+0x127690], R5 ;  /* 0x1276900502007986 */ /* 0x0021ee000c101904 */
[----:B------:R-:W-:Y:S05]  /*00b0*/  @P0 EXIT ;  /* 0x000000000000094d */ /* 0x000fea0003800000 */
[----:B------:R-:W1:Y:S01]  /*00c0*/  LDC.64 R8, c[0x0][0x398] ;  /* 0x0000e600ff087b82 */ /* 0x000e620000000a00 */
[----:B------:R-:W2:Y:S07]  /*00d0*/  LDCU UR6, c[0x0][0x370] ;  /* 0x00006e00ff0677ac */ /* 0x000eae0008000800 */
[----:B------:R-:W3:Y:S01]  /*00e0*/  LDC.64 R10, c[0x0][0x380] ;  /* 0x0000e000ff0a7b82 */ /* 0x000ee20000000a00 */
[----:B--2---:R-:W-:-:S07]  /*00f0*/  IMAD R13, R13, UR6, RZ ;  /* 0x000000060d0d7c24 */ /* 0x004fce000f8e02ff */
.L_x_12:
[----:B0-2---:R-:W-:Y:S01]  /*0100*/  IMAD.HI R5, R0, 0x77975b9, RZ ;  /* 0x077975b900057827 */ /* 0x005fe200078e02ff */
[----:B------:R-:W2:Y:S04]  /*0110*/  LDG.E R7, desc[UR4][R2.64+0x127690] ;  /* 0x1276900402077981 */ /* 0x000ea8000c1e1900 */
[----:B------:R-:W-:-:S04]  /*0120*/  SHF.R.U32.HI R4, RZ, 0x1f, R5 ;  /* 0x0000001fff047819 */ /* 0x000fc80000011605 */
[----:B------:R-:W-:-:S05]  /*0130*/  LEA.HI.SX32 R5, R5, R4, 0x1c ;  /* 0x0000000405057211 */ /* 0x000fca00078fe2ff */
[----:B------:R-:W-:-:S04]  /*0140*/  IMAD R4, R5, -0x224, R0 ;  /* 0xfffffddc05047824 */ /* 0x000fc800078e0200 */
[----:B------:R-:W-:-:S04]  /*0150*/  IMAD R15, R5, 0x226, R4 ;  /* 0x00000226050f7824 */ /* 0x000fc800078e0204 */
[----:B---3--:R-:W-:-:S05]  /*0160*/  IMAD.WIDE R14, R15, 0x4, R10 ;  /* 0x000000040f0e7825 */ /* 0x008fca00078e020a */
[----:B------:R-:W2:Y:S01]  /*0170*/  LDG.E R6, desc[UR4][R14.64+0x89c] ;  /* 0x00089c040e067981 */ /* 0x000ea2000c1e1900 */
[----:B------:R-:W-:Y:S01]  /*0180*/  IMAD.IADD R0, R13, 0x1, R0 ;  /* 0x000000010d007824 */ /* 0x000fe200078e0200 */
[----:B------:R-:W-:Y:S04]  /*0190*/  BSSY.RECONVERGENT B0, `(.L_x_4) ;  /* 0x0000056000007945 */ /* 0x000fe80003800200 */
[----:B------:R-:W-:Y:S02]  /*01a0*/  ISETP.GE.AND P0, PT, R0, 0x49510, PT ;  /* 0x000495100000780c */ /* 0x000fe40003f06270 */
[----:B--2---:R-:W-:-:S13]  /*01b0*/  ISETP.NE.AND P1, PT, R6, R7, PT ;  /* 0x000000070600720c */ /* 0x004fda0003f25270 */
[----:B------:R-:W-:Y:S05]  /*01c0*/  @P1 BRA `(.L_x_5) ;  /* 0x0000000400481947 */ /* 0x000fea0003800000 */
[----:B------:R-:W2:Y:S01]  /*01d0*/  LDG.E R6, desc[UR4][R14.64] ;  /* 0x000000040e067981 */ /* 0x000ea2000c1e1900 */
[----:B------:R-:W-:Y:S01]  /*01e0*/  BSSY.RECONVERGENT B1, `(.L_x_6) ;  /* 0x0000013000017945 */ /* 0x000fe20003800200 */
[----:B--2---:R-:W-:-:S13]  /*01f0*/  ISETP.NE.AND P1, PT, R6, 0x1, PT ;  /* 0x000000010600780c */ /* 0x004fda0003f25270 */
[----:B------:R-:W-:Y:S05]  /*0200*/  @P1 BRA `(.L_x_7) ;  /* 0x0000000000401947 */ /* 0x000fea0003800000 */
[----:B------:R-:W0:Y:S01]  /*0210*/  S2R R7, SR_LANEID ;  /* 0x0000000000077919 */ /* 0x000e220000000000 */
[----:B------:R-:W-:Y:S01]  /*0220*/  VOTEU.ANY UR6, UPT, PT ;  /* 0x0000000000067886 */ /* 0x000fe200038e0100 */
[----:B------:R-:W2:Y:S01]  /*0230*/  LDC.64 R16, c[0x0][0x390] ;  /* 0x0000e400ff107b82 */ /* 0x000ea20000000a00 */
[----:B------:R-:W0:Y:S08]  /*0240*/  FLO.U32 R12, UR6 ;  /* 0x00000006000c7d00 */ /* 0x000e3000080e0000 */
[----:B------:R-:W2:Y:S01]  /*0250*/  POPC R21, UR6 ;  /* 0x0000000600157d09 */ /* 0x000ea20008000000 */
[----:B0-----:R-:W-:-:S13]  /*0260*/  ISETP.EQ.U32.AND P1, PT, R12, R7, PT ;  /* 0x000000070c00720c */ /* 0x001fda0003f22070 */
[----:B--2---:R-:W2:Y:S01]  /*0270*/  @P1 ATOMG.E.ADD.STRONG.GPU PT, R17, desc[UR4][R16.64], R21 ;  /* 0x80000015101119a8 */ /* 0x004ea200081ef104 */
[----:B------:R-:W-:Y:S01]  /*0280*/  VIADD R7, R5, 0xffffffff ;  /* 0xffffffff05077836 */ /* 0x000fe20000000000 */
[----:B------:R-:W0:Y:S02]  /*0290*/  S2R R6, SR_LTMASK ;  /* 0x0000000000067919 */ /* 0x000e240000003900 */
[----:B0-----:R-:W-:Y:S01]  /*02a0*/  LOP3.LUT R20, R6, UR6, RZ, 0xc0, !PT ;  /* 0x0000000606147c12 */ /* 0x001fe2000f8ec0ff */
[----:B------:R-:W-:-:S05]  /*02b0*/  VIADD R6, R4, 0xffffffff ;  /* 0xffffffff04067836 */ /* 0x000fca0000000000 */
[----:B------:R-:W0:Y:S01]  /*02c0*/  POPC R20, R20 ;  /* 0x0000001400147309 */ /* 0x000e220000000000 */
[----:B--2---:R-:W0:Y:S02]  /*02d0*/  SHFL.IDX PT, R19, R17, R12, 0x1f ;  /* 0x00001f0c11137589 */ /* 0x004e2400000e0000 */
[----:B0-----:R-:W-:-:S05]  /*02e0*/  IADD3 R19, PT, PT, R19, R20, RZ ;  /* 0x0000001413137210 */ /* 0x001fca0007ffe0ff */
[----:B-1----:R-:W-:-:S05]  /*02f0*/  IMAD.WIDE R18, R19, 0x10, R8 ;  /* 0x0000001013127825 */ /* 0x002fca00078e0208 */
[----:B------:R0:W-:Y:S02]  /*0300*/  STG.E.128 desc[UR4][R18.64], R4 ;  /* 0x0000000412007986 */ /* 0x0001e4000c101d04 */
.L_x_7:
[----:B------:R-:W-:Y:S05]  /*0310*/  BSYNC.RECONVERGENT B1 ;  /* 0x0000000000017941 */ /* 0x000fea0003800200 */
.L_x_6:
[----:B0-----:R-:W2:Y:S01]  /*0320*/  LDG.E R6, desc[UR4][R14.64+0x8] ;  /* 0x000008040e067981 */ /* 0x001ea2000c1e1900 */
        /* <DEDUP_REMOVED lines=10> */
[----:B------:R-:W-:Y:S02]  /*03d0*/  VIADD R6, R4, 0x1 ;  /* 0x0000000104067836 */ /* 0x000fe40000000000 */
[----:B------:R-:W-:Y:S01]  /*03e0*/  VIADD R7, R5, 0xffffffff ;  /* 0xffffffff05077836 */ /* 0x000fe20000000000 */
[----:B------:R-:W0:Y:S02]  /*03f0*/  S2R R20, SR_LTMASK ;  /* 0x0000000000147919 */ /* 0x000e240000003900 */
[----:B0-----:R-:W-:-:S06]  /*0400*/  LOP3.LUT R20, R20, UR6, RZ, 0xc0, !PT ;  /* 0x0000000614147c12 */ /* 0x001fcc000f8ec0ff */
[----:B------:R-:W0:Y:S01]  /*0410*/  POPC R20, R20 ;  /* 0x0000001400147309 */ /* 0x000e220000000000 */
[----:B--2---:R-:W0:Y:S02]  /*0420*/  SHFL.IDX PT, R17, R19, R12, 0x1f ;  /* 0x00001f0c13117589 */ /* 0x004e2400000e0000 */
[----:B0-----:R-:W-:-:S05]  /*0430*/  IADD3 R17, PT, PT, R17, R20, RZ ;  /* 0x0000001411117210 */ /* 0x001fca0007ffe0ff */
[----:B-1----:R-:W-:-:S05]  /*0440*/  IMAD.WIDE R16, R17, 0x10, R8 ;  /* 0x0000001011107825 */ /* 0x002fca00078e0208 */
[----:B------:R0:W-:Y:S02]  /*0450*/  STG.E.128 desc[UR4][R16.64], R4 ;  /* 0x0000000410007986 */ /* 0x0001e4000c101d04 */
.L_x_9:
[----:B------:R-:W-:Y:S05]  /*0460*/  BSYNC.RECONVERGENT B1 ;  /* 0x0000000000017941 */ /* 0x000fea0003800200 */
.L_x_8:
        /* <DEDUP_REMOVED lines=20> */
.L_x_11:
[----:B------:R-:W-:Y:S05]  /*05b0*/  BSYNC.RECONVERGENT B1 ;  /* 0x0000000000017941 */ /* 0x000fea0003800200 */
.L_x_10:
[----:B------:R-:W2:Y:S02]  /*05c0*/  LDG.E R14, desc[UR4][R14.64+0x1138] ;  /* 0x001138040e0e7981 */ /* 0x000ea4000c1e1900 */
[----:B--2---:R-:W-:-:S13]  /*05d0*/  ISETP.NE.AND P1, PT, R14, 0x1, PT ;  /* 0x000000010e00780c */ /* 0x004fda0003f25270 */
[----:B------:R-:W-:Y:S05]  /*05e0*/  @P1 BRA `(.L_x_5) ;  /* 0x0000000000401947 */ /* 0x000fea0003800000 */
[----:B0-----:R-:W0:Y:S01]  /*05f0*/  S2R R7, SR_LANEID ;  /* 0x0000000000077919 */ /* 0x001e220000000000 */
[----:B------:R-:W-:Y:S01]  /*0600*/  VOTEU.ANY UR6, UPT, PT ;  /* 0x0000000000067886 */ /* 0x000fe200038e0100 */
[----:B------:R-:W2:Y:S01]  /*0610*/  LDC.64 R16, c[0x0][0x390] ;  /* 0x0000e400ff107b82 */ /* 0x000ea20000000a00 */
[----:B------:R-:W0:Y:S08]  /*0620*/  FLO.U32 R12, UR6 ;  /* 0x00000006000c7d00 */ /* 0x000e3000080e0000 */
[----:B------:R-:W2:Y:S01]  /*0630*/  POPC R19, UR6 ;  /* 0x0000000600137d09 */ /* 0x000ea20008000000 */
[----:B0-----:R-:W-:-:S13]  /*0640*/  ISETP.EQ.U32.AND P1, PT, R12, R7, PT ;  /* 0x000000070c00720c */ /* 0x001fda0003f22070 */
[----:B--2---:R-:W2:Y:S01]  /*0650*/  @P1 ATOMG.E.ADD.STRONG.GPU PT, R17, desc[UR4][R16.64], R19 ;  /* 0x80000013101119a8 */ /* 0x004ea200081ef104 */
[----:B------:R-:W-:Y:S01]  /*0660*/  VIADD R6, R4, 0x1 ;  /* 0x0000000104067836 */ /* 0x000fe20000000000 */
[----:B------:R-:W-:Y:S01]  /*0670*/  IADD3 R7, PT, PT, R5, 0x1, RZ ;  /* 0x0000000105077810 */ /* 0x000fe20007ffe0ff */
[----:B------:R-:W0:Y:S02]  /*0680*/  S2R R18, SR_LTMASK ;  /* 0x0000000000127919 */ /* 0x000e240000003900 */
[----:B0-----:R-:W-:-:S06]  /*0690*/  LOP3.LUT R18, R18, UR6, RZ, 0xc0, !PT ;  /* 0x0000000612127c12 */ /* 0x001fcc000f8ec0ff */
[----:B------:R-:W0:Y:S01]  /*06a0*/  POPC R18, R18 ;  /* 0x0000001200127309 */ /* 0x000e220000000000 */
[----:B--2---:R-:W0:Y:S02]  /*06b0*/  SHFL.IDX PT, R15, R17, R12, 0x1f ;  /* 0x00001f0c110f7589 */ /* 0x004e2400000e0000 */
[----:B0-----:R-:W-:-:S05]  /*06c0*/  IADD3 R15, PT, PT, R15, R18, RZ ;  /* 0x000000120f0f7210 */ /* 0x001fca0007ffe0ff */
[----:B-1----:R-:W-:-:S05]  /*06d0*/  IMAD.WIDE R14, R15, 0x10, R8 ;  /* 0x000000100f0e7825 */ /* 0x002fca00078e0208 */
[----:B------:R2:W-:Y:S02]  /*06e0*/  STG.E.128 desc[UR4][R14.64], R4 ;  /* 0x000000040e007986 */ /* 0x0005e4000c101d04 */
.L_x_5:
[----:B------:R-:W-:Y:S05]  /*06f0*/  BSYNC.RECONVERGENT B0 ;  /* 0x0000000000007941 */ /* 0x000fea0003800200 */
.L_x_4:
[----:B------:R-:W-:Y:S05]  /*0700*/  @!P0 BRA `(.L_x_12) ;  /* 0xfffffff8007c8947 */ /* 0x000fea000383ffff */
[----:B------:R-:W-:Y:S05]  /*0710*/  EXIT ;  /* 0x000000000000794d */ /* 0x000fea0003800000 */
.L_x_13:
        /* <DEDUP_REMOVED lines=14> */
.L_x_16:


//--------------------- .text._Z17my_representationPiP12my_rep_class --------------------------
	.section	.text._Z17my_representationPiP12my_rep_class,"ax",@progbits
	.align	128
        .global         _Z17my_representationPiP12my_rep_class
        .type           _Z17my_representationPiP12my_rep_class,@function
        .size           _Z17my_representationPiP12my_rep_class,(.L_x_17 - _Z17my_representationPiP12my_rep_class)
        .other          _Z17my_representationPiP12my_rep_class,@"STO_CUDA_ENTRY STV_DEFAULT"
_Z17my_representationPiP12my_rep_class:
.text._Z17my_representationPiP12my_rep_class:
[----:B------:R-:W-:Y:S01]  /*0000*/  LDC R1, c[0x0][0x37c] ;  /* 0x0000df00ff017b82 */ /* 0x000fe20000000800 */
[----:B------:R-:W-:Y:S05]  /*0010*/  EXIT ;  /* 0x000000000000794d */ /* 0x000fea0003800000 */
.L_x_14:
        /* <DEDUP_REMOVED lines=14> */
.L_x_17:


//--------------------- .nv.shared.reserved.0     --------------------------
	.section	.nv.shared.reserved.0,"aw",@nobits
	.weak		__nv_reservedSMEM_offset_0_alias
	.size		__nv_reservedSMEM_offset_0_alias, 0, 64
	.other		__nv_reservedSMEM_offset_0_alias,@"STO_CUDA_RESERVED_SHARED STV_DEFAULT"
__nv_reservedSMEM_offset_0_alias:
	.zero		0
	.zero		64


//--------------------- .nv.constant0._Z6updateP12my_rep_class4int4 --------------------------
	.section	.nv.constant0._Z6updateP12my_rep_class4int4,"a",@progbits
	.sectionflags	@""
	.align	4
.nv.constant0._Z6updateP12my_rep_class4int4:
	.zero		928


//--------------------- .nv.constant0._Z14possible_movesP12my_rep_classiPiP4int4 --------------------------
	.section	.nv.constant0._Z14possible_movesP12my_rep_classiPiP4int4,"a",@progbits
	.sectionflags	@""
	.align	4
.nv.constant0._Z14possible_movesP12my_rep_classiPiP4int4:
	.zero		928


//--------------------- .nv.constant0._Z17my_representationPiP12my_rep_class --------------------------
	.section	.nv.constant0._Z17my_representationPiP12my_rep_class,"a",@progbits
	.sectionflags	@""
	.align	4
.nv.constant0._Z17my_representationPiP12my_rep_class:
	.zero		912


//--------------------- SYMBOLS --------------------------

	.type		.nv.reservedSmem.offset0,@object
	.size		.nv.reservedSmem.offset0,0x4
